//
// Generated by NVIDIA NVVM Compiler
//
// Compiler Build ID: CL-36424714
// Cuda compilation tools, release 13.0, V13.0.88
// Based on NVVM 20.0.0
//

.version 9.0
.target sm_100
.address_size 64

	// .globl	_Z11oreoreSGEMMiiiPfS_S_
// _ZZ11oreoreSGEMMiiiPfS_S_E4Asub has been demoted
// _ZZ11oreoreSGEMMiiiPfS_S_E4Bsub has been demoted

.visible .entry _Z11oreoreSGEMMiiiPfS_S_(
	.param .u32 _Z11oreoreSGEMMiiiPfS_S__param_0,
	.param .u32 _Z11oreoreSGEMMiiiPfS_S__param_1,
	.param .u32 _Z11oreoreSGEMMiiiPfS_S__param_2,
	.param .u64 .ptr .align 1 _Z11oreoreSGEMMiiiPfS_S__param_3,
	.param .u64 .ptr .align 1 _Z11oreoreSGEMMiiiPfS_S__param_4,
	.param .u64 .ptr .align 1 _Z11oreoreSGEMMiiiPfS_S__param_5
)
{
	.reg .pred 	%p<4>;
	.reg .b32 	%r<98>;
	.reg .b32 	%f<483>;
	.reg .b64 	%rd<43>;
	// demoted variable
	.shared .align 16 .b8 _ZZ11oreoreSGEMMiiiPfS_S_E4Asub[8192];
	// demoted variable
	.shared .align 16 .b8 _ZZ11oreoreSGEMMiiiPfS_S_E4Bsub[8192];
	ld.param.u32 	%r24, [_Z11oreoreSGEMMiiiPfS_S__param_2];
	mov.u32 	%r1, %tid.x;
	mov.u32 	%r2, %tid.y;
	mov.u32 	%r25, %ctaid.x;
	shl.b32 	%r26, %r25, 7;
	add.s32 	%r3, %r26, %r1;
	mov.u32 	%r27, %ctaid.y;
	shl.b32 	%r28, %r27, 7;
	add.s32 	%r4, %r28, %r2;
	setp.lt.s32 	%p1, %r24, 16;
	mov.f32 	%f355, 0f00000000;
	mov.f32 	%f356, %f355;
	mov.f32 	%f357, %f355;
	mov.f32 	%f358, %f355;
	mov.f32 	%f359, %f355;
	mov.f32 	%f360, %f355;
	mov.f32 	%f361, %f355;
	mov.f32 	%f362, %f355;
	mov.f32 	%f363, %f355;
	mov.f32 	%f364, %f355;
	mov.f32 	%f365, %f355;
	mov.f32 	%f366, %f355;
	mov.f32 	%f367, %f355;
	mov.f32 	%f368, %f355;
	mov.f32 	%f369, %f355;
	mov.f32 	%f370, %f355;
	mov.f32 	%f371, %f355;
	mov.f32 	%f372, %f355;
	mov.f32 	%f373, %f355;
	mov.f32 	%f374, %f355;
	mov.f32 	%f375, %f355;
	mov.f32 	%f376, %f355;
	mov.f32 	%f377, %f355;
	mov.f32 	%f378, %f355;
	mov.f32 	%f379, %f355;
	mov.f32 	%f380, %f355;
	mov.f32 	%f381, %f355;
	mov.f32 	%f382, %f355;
	mov.f32 	%f383, %f355;
	mov.f32 	%f384, %f355;
	mov.f32 	%f385, %f355;
	mov.f32 	%f386, %f355;
	mov.f32 	%f387, %f355;
	mov.f32 	%f388, %f355;
	mov.f32 	%f389, %f355;
	mov.f32 	%f390, %f355;
	mov.f32 	%f391, %f355;
	mov.f32 	%f392, %f355;
	mov.f32 	%f393, %f355;
	mov.f32 	%f394, %f355;
	mov.f32 	%f395, %f355;
	mov.f32 	%f396, %f355;
	mov.f32 	%f397, %f355;
	mov.f32 	%f398, %f355;
	mov.f32 	%f399, %f355;
	mov.f32 	%f400, %f355;
	mov.f32 	%f401, %f355;
	mov.f32 	%f402, %f355;
	mov.f32 	%f403, %f355;
	mov.f32 	%f404, %f355;
	mov.f32 	%f405, %f355;
	mov.f32 	%f406, %f355;
	mov.f32 	%f407, %f355;
	mov.f32 	%f408, %f355;
	mov.f32 	%f409, %f355;
	mov.f32 	%f410, %f355;
	mov.f32 	%f411, %f355;
	mov.f32 	%f412, %f355;
	mov.f32 	%f413, %f355;
	mov.f32 	%f414, %f355;
	mov.f32 	%f415, %f355;
	mov.f32 	%f416, %f355;
	mov.f32 	%f417, %f355;
	mov.f32 	%f418, %f355;
	@%p1 bra 	$L__BB0_5;
	ld.param.u32 	%r89, [_Z11oreoreSGEMMiiiPfS_S__param_2];
	ld.param.u32 	%r86, [_Z11oreoreSGEMMiiiPfS_S__param_1];
	mad.lo.s32 	%r93, %r89, %r4, %r1;
	shl.b32 	%r30, %r2, 6;
	and.b32  	%r31, %r30, 64;
	add.s32 	%r32, %r3, %r31;
	shr.u32 	%r33, %r2, 1;
	mad.lo.s32 	%r94, %r86, %r33, %r32;
	shr.s32 	%r34, %r89, 31;
	shr.u32 	%r35, %r34, 28;
	add.s32 	%r36, %r89, %r35;
	shr.s32 	%r7, %r36, 4;
	mov.b32 	%r92, 0;
	mov.f32 	%f355, 0f00000000;
$L__BB0_2:
	ld.param.u64 	%rd41, [_Z11oreoreSGEMMiiiPfS_S__param_4];
	ld.param.u64 	%rd40, [_Z11oreoreSGEMMiiiPfS_S__param_3];
	ld.param.u32 	%r90, [_Z11oreoreSGEMMiiiPfS_S__param_2];
	ld.param.u32 	%r87, [_Z11oreoreSGEMMiiiPfS_S__param_1];
	mov.u32 	%r39, %tid.y;
	shl.b32 	%r40, %r39, 8;
	mov.u32 	%r41, _ZZ11oreoreSGEMMiiiPfS_S_E4Asub;
	add.s32 	%r42, %r40, %r41;
	add.s32 	%r96, %r42, 4096;
	cvta.to.global.u64 	%rd4, %rd40;
	mul.wide.s32 	%rd5, %r93, 4;
	add.s64 	%rd6, %rd4, %rd5;
	ld.global.f32 	%f259, [%rd6];
	shl.b32 	%r43, %r90, 4;
	add.s32 	%r44, %r93, %r43;
	mul.wide.s32 	%rd7, %r43, 4;
	add.s64 	%rd8, %rd6, %rd7;
	ld.global.f32 	%f260, [%rd8];
	add.s32 	%r45, %r44, %r43;
	mul.wide.s32 	%rd9, %r45, 4;
	add.s64 	%rd10, %rd4, %rd9;
	ld.global.f32 	%f261, [%rd10];
	add.s64 	%rd11, %rd10, %rd7;
	ld.global.f32 	%f262, [%rd11];
	shl.b32 	%r46, %r90, 5;
	add.s32 	%r47, %r45, %r46;
	shl.b32 	%r48, %r39, 4;
	mov.u32 	%r49, %tid.x;
	add.s32 	%r50, %r48, %r49;
	shl.b32 	%r51, %r50, 4;
	add.s32 	%r52, %r41, %r51;
	st.shared.v4.f32 	[%r52], {%f259, %f260, %f261, %f262};
	mul.wide.s32 	%rd12, %r47, 4;
	add.s64 	%rd13, %rd4, %rd12;
	ld.global.f32 	%f263, [%rd13];
	add.s32 	%r53, %r47, %r43;
	add.s64 	%rd14, %rd13, %rd7;
	ld.global.f32 	%f264, [%rd14];
	add.s32 	%r54, %r53, %r43;
	mul.wide.s32 	%rd15, %r54, 4;
	add.s64 	%rd16, %rd4, %rd15;
	ld.global.f32 	%f265, [%rd16];
	add.s32 	%r12, %r54, %r43;
	add.s64 	%rd17, %rd16, %rd7;
	ld.global.f32 	%f266, [%rd17];
	st.shared.v4.f32 	[%r52+4096], {%f263, %f264, %f265, %f266};
	cvta.to.global.u64 	%rd18, %rd41;
	mul.wide.s32 	%rd19, %r94, 4;
	add.s64 	%rd20, %rd18, %rd19;
	ld.global.f32 	%f267, [%rd20];
	ld.global.f32 	%f268, [%rd20+64];
	ld.global.f32 	%f269, [%rd20+128];
	ld.global.f32 	%f270, [%rd20+192];
	mov.u32 	%r55, _ZZ11oreoreSGEMMiiiPfS_S_E4Bsub;
	add.s32 	%r56, %r55, %r51;
	st.shared.v4.f32 	[%r56], {%f267, %f268, %f269, %f270};
	shl.b32 	%r57, %r87, 3;
	mul.wide.s32 	%rd21, %r57, 4;
	add.s64 	%rd22, %rd20, %rd21;
	ld.global.f32 	%f271, [%rd22];
	ld.global.f32 	%f272, [%rd22+64];
	ld.global.f32 	%f273, [%rd22+128];
	ld.global.f32 	%f274, [%rd22+192];
	st.shared.v4.f32 	[%r56+4096], {%f271, %f272, %f273, %f274};
	bar.sync 	0;
	mov.b32 	%r97, 256;
	mov.b32 	%r95, 0;
$L__BB0_3:
	mov.u32 	%r58, %tid.x;
	shl.b32 	%r59, %r58, 4;
	mov.u32 	%r60, _ZZ11oreoreSGEMMiiiPfS_S_E4Bsub;
	add.s32 	%r61, %r60, %r59;
	add.s32 	%r62, %r61, %r95;
	ld.shared.v4.f32 	{%f275, %f276, %f277, %f278}, [%r62];
	add.s32 	%r63, %r61, %r97;
	ld.shared.v4.f32 	{%f279, %f280, %f281, %f282}, [%r63];
	ld.shared.v4.f32 	{%f283, %f284, %f285, %f286}, [%r96+-4096];
	fma.rn.f32 	%f418, %f275, %f283, %f418;
	fma.rn.f32 	%f417, %f276, %f283, %f417;
	fma.rn.f32 	%f416, %f277, %f283, %f416;
	fma.rn.f32 	%f415, %f278, %f283, %f415;
	fma.rn.f32 	%f414, %f279, %f283, %f414;
	fma.rn.f32 	%f413, %f280, %f283, %f413;
	fma.rn.f32 	%f412, %f281, %f283, %f412;
	fma.rn.f32 	%f411, %f282, %f283, %f411;
	fma.rn.f32 	%f410, %f275, %f284, %f410;
	fma.rn.f32 	%f409, %f276, %f284, %f409;
	fma.rn.f32 	%f408, %f277, %f284, %f408;
	fma.rn.f32 	%f407, %f278, %f284, %f407;
	fma.rn.f32 	%f406, %f279, %f284, %f406;
	fma.rn.f32 	%f405, %f280, %f284, %f405;
	fma.rn.f32 	%f404, %f281, %f284, %f404;
	fma.rn.f32 	%f403, %f282, %f284, %f403;
	fma.rn.f32 	%f402, %f275, %f285, %f402;
	fma.rn.f32 	%f401, %f276, %f285, %f401;
	fma.rn.f32 	%f400, %f277, %f285, %f400;
	fma.rn.f32 	%f399, %f278, %f285, %f399;
	fma.rn.f32 	%f398, %f279, %f285, %f398;
	fma.rn.f32 	%f397, %f280, %f285, %f397;
	fma.rn.f32 	%f396, %f281, %f285, %f396;
	fma.rn.f32 	%f395, %f282, %f285, %f395;
	fma.rn.f32 	%f394, %f275, %f286, %f394;
	fma.rn.f32 	%f393, %f276, %f286, %f393;
	fma.rn.f32 	%f392, %f277, %f286, %f392;
	fma.rn.f32 	%f391, %f278, %f286, %f391;
	fma.rn.f32 	%f390, %f279, %f286, %f390;
	fma.rn.f32 	%f389, %f280, %f286, %f389;
	fma.rn.f32 	%f388, %f281, %f286, %f388;
	fma.rn.f32 	%f387, %f282, %f286, %f387;
	ld.shared.v4.f32 	{%f287, %f288, %f289, %f290}, [%r96];
	fma.rn.f32 	%f386, %f275, %f287, %f386;
	fma.rn.f32 	%f385, %f276, %f287, %f385;
	fma.rn.f32 	%f384, %f277, %f287, %f384;
	fma.rn.f32 	%f383, %f278, %f287, %f383;
	fma.rn.f32 	%f382, %f279, %f287, %f382;
	fma.rn.f32 	%f381, %f280, %f287, %f381;
	fma.rn.f32 	%f380, %f281, %f287, %f380;
	fma.rn.f32 	%f379, %f282, %f287, %f379;
	fma.rn.f32 	%f378, %f275, %f288, %f378;
	fma.rn.f32 	%f377, %f276, %f288, %f377;
	fma.rn.f32 	%f376, %f277, %f288, %f376;
	fma.rn.f32 	%f375, %f278, %f288, %f375;
	fma.rn.f32 	%f374, %f279, %f288, %f374;
	fma.rn.f32 	%f373, %f280, %f288, %f373;
	fma.rn.f32 	%f372, %f281, %f288, %f372;
	fma.rn.f32 	%f371, %f282, %f288, %f371;
	fma.rn.f32 	%f370, %f275, %f289, %f370;
	fma.rn.f32 	%f369, %f276, %f289, %f369;
	fma.rn.f32 	%f368, %f277, %f289, %f368;
	fma.rn.f32 	%f367, %f278, %f289, %f367;
	fma.rn.f32 	%f366, %f279, %f289, %f366;
	fma.rn.f32 	%f365, %f280, %f289, %f365;
	fma.rn.f32 	%f364, %f281, %f289, %f364;
	fma.rn.f32 	%f363, %f282, %f289, %f363;
	fma.rn.f32 	%f362, %f275, %f290, %f362;
	fma.rn.f32 	%f361, %f276, %f290, %f361;
	fma.rn.f32 	%f360, %f277, %f290, %f360;
	fma.rn.f32 	%f359, %f278, %f290, %f359;
	fma.rn.f32 	%f358, %f279, %f290, %f358;
	fma.rn.f32 	%f357, %f280, %f290, %f357;
	fma.rn.f32 	%f356, %f281, %f290, %f356;
	fma.rn.f32 	%f355, %f282, %f290, %f355;
	add.s32 	%r97, %r97, 512;
	add.s32 	%r96, %r96, 16;
	add.s32 	%r95, %r95, 512;
	setp.ne.s32 	%p2, %r97, 8448;
	@%p2 bra 	$L__BB0_3;
	ld.param.u32 	%r91, [_Z11oreoreSGEMMiiiPfS_S__param_2];
	ld.param.u32 	%r88, [_Z11oreoreSGEMMiiiPfS_S__param_1];
	bar.sync 	0;
	add.s32 	%r92, %r92, 1;
	setp.ne.s32 	%p3, %r92, %r7;
	shl.b32 	%r64, %r88, 4;
	add.s32 	%r94, %r64, %r94;
	mad.lo.s32 	%r65, %r91, -112, %r12;
	add.s32 	%r93, %r65, 16;
	@%p3 bra 	$L__BB0_2;
$L__BB0_5:
	ld.param.u64 	%rd42, [_Z11oreoreSGEMMiiiPfS_S__param_5];
	ld.param.u32 	%r85, [_Z11oreoreSGEMMiiiPfS_S__param_0];
	cvta.to.global.u64 	%rd23, %rd42;
	mov.u32 	%r66, %ctaid.y;
	shl.b32 	%r67, %r66, 7;
	mov.u32 	%r68, %tid.y;
	add.s32 	%r69, %r67, %r68;
	mov.u32 	%r70, %ctaid.x;
	shl.b32 	%r71, %r70, 7;
	mov.u32 	%r72, %tid.x;
	add.s32 	%r73, %r71, %r72;
	mad.lo.s32 	%r74, %r69, %r85, %r73;
	mul.wide.s32 	%rd24, %r74, 4;
	add.s64 	%rd25, %rd23, %rd24;
	st.global.f32 	[%rd25], %f418;
	shl.b32 	%r75, %r85, 4;
	add.s32 	%r76, %r74, %r75;
	mul.wide.s32 	%rd26, %r76, 4;
	add.s64 	%rd27, %rd23, %rd26;
	st.global.f32 	[%rd27], %f410;
	shl.b32 	%r77, %r85, 5;
	add.s32 	%r78, %r74, %r77;
	mul.wide.s32 	%rd28, %r78, 4;
	add.s64 	%rd29, %rd23, %rd28;
	st.global.f32 	[%rd29], %f402;
	add.s32 	%r79, %r78, %r75;
	mul.wide.s32 	%rd30, %r79, 4;
	add.s64 	%rd31, %rd23, %rd30;
	st.global.f32 	[%rd31], %f394;
	shl.b32 	%r80, %r85, 6;
	add.s32 	%r81, %r74, %r80;
	mul.wide.s32 	%rd32, %r81, 4;
	add.s64 	%rd33, %rd23, %rd32;
	st.global.f32 	[%rd33], %f386;
	add.s32 	%r82, %r81, %r75;
	mul.wide.s32 	%rd34, %r82, 4;
	add.s64 	%rd35, %rd23, %rd34;
	st.global.f32 	[%rd35], %f378;
	add.s32 	%r83, %r81, %r77;
	mul.wide.s32 	%rd36, %r83, 4;
	add.s64 	%rd37, %rd23, %rd36;
	st.global.f32 	[%rd37], %f370;
	add.s32 	%r84, %r83, %r75;
	mul.wide.s32 	%rd38, %r84, 4;
	add.s64 	%rd39, %rd23, %rd38;
	st.global.f32 	[%rd39], %f362;
	st.global.f32 	[%rd25+64], %f417;
	st.global.f32 	[%rd27+64], %f409;
	st.global.f32 	[%rd29+64], %f401;
	st.global.f32 	[%rd31+64], %f393;
	st.global.f32 	[%rd33+64], %f385;
	st.global.f32 	[%rd35+64], %f377;
	st.global.f32 	[%rd37+64], %f369;
	st.global.f32 	[%rd39+64], %f361;
	st.global.f32 	[%rd25+128], %f416;
	st.global.f32 	[%rd27+128], %f408;
	st.global.f32 	[%rd29+128], %f400;
	st.global.f32 	[%rd31+128], %f392;
	st.global.f32 	[%rd33+128], %f384;
	st.global.f32 	[%rd35+128], %f376;
	st.global.f32 	[%rd37+128], %f368;
	st.global.f32 	[%rd39+128], %f360;
	st.global.f32 	[%rd25+192], %f415;
	st.global.f32 	[%rd27+192], %f407;
	st.global.f32 	[%rd29+192], %f399;
	st.global.f32 	[%rd31+192], %f391;
	st.global.f32 	[%rd33+192], %f383;
	st.global.f32 	[%rd35+192], %f375;
	st.global.f32 	[%rd37+192], %f367;
	st.global.f32 	[%rd39+192], %f359;
	st.global.f32 	[%rd25+256], %f414;
	st.global.f32 	[%rd27+256], %f406;
	st.global.f32 	[%rd29+256], %f398;
	st.global.f32 	[%rd31+256], %f390;
	st.global.f32 	[%rd33+256], %f382;
	st.global.f32 	[%rd35+256], %f374;
	st.global.f32 	[%rd37+256], %f366;
	st.global.f32 	[%rd39+256], %f358;
	st.global.f32 	[%rd25+320], %f413;
	st.global.f32 	[%rd27+320], %f405;
	st.global.f32 	[%rd29+320], %f397;
	st.global.f32 	[%rd31+320], %f389;
	st.global.f32 	[%rd33+320], %f381;
	st.global.f32 	[%rd35+320], %f373;
	st.global.f32 	[%rd37+320], %f365;
	st.global.f32 	[%rd39+320], %f357;
	st.global.f32 	[%rd25+384], %f412;
	st.global.f32 	[%rd27+384], %f404;
	st.global.f32 	[%rd29+384], %f396;
	st.global.f32 	[%rd31+384], %f388;
	st.global.f32 	[%rd33+384], %f380;
	st.global.f32 	[%rd35+384], %f372;
	st.global.f32 	[%rd37+384], %f364;
	st.global.f32 	[%rd39+384], %f356;
	st.global.f32 	[%rd25+448], %f411;
	st.global.f32 	[%rd27+448], %f403;
	st.global.f32 	[%rd29+448], %f395;
	st.global.f32 	[%rd31+448], %f387;
	st.global.f32 	[%rd33+448], %f379;
	st.global.f32 	[%rd35+448], %f371;
	st.global.f32 	[%rd37+448], %f363;
	st.global.f32 	[%rd39+448], %f355;
	ret;

}


// ===== COMPILED SASS (sm_100) =====

	.target	sm_100

	.elftype	@"ET_EXEC"


//--------------------- .note.nv.tkinfo           --------------------------
	.section	.note.nv.tkinfo,"",@"SHT_NOTE"
	.sectionflags	@"SHF_NOTE_NV_TKINFO"
	.tkinfo
        /*0018*/ 	.word	0x00000002
        /*0030*/ 	.string	""
        /*0030*/ 	.string	"ptxas"
        /*0030*/ 	.string	"Cuda compilation tools, release 13.0, V13.0.88"
        /*0030*/ 	.string	"Build cuda_13.0.r13.0/compiler.36424714_0"
        /*0030*/ 	.string	"-arch sm_100 -m 64 "



//--------------------- .note.nv.cuinfo           --------------------------
	.section	.note.nv.cuinfo,"",@"SHT_NOTE"
	.sectionflags	@"SHF_NOTE_NV_CUINFO"
        /*0018*/ 	.short	0x0002
        /*001a*/ 	.short	0x0064
        /*001c*/ 	.short	0x0082
	.zero		2


//--------------------- .nv.info                  --------------------------
	.section	.nv.info,"",@"SHT_CUDA_INFO"
	.align	4


	//----- nvinfo : EIATTR_REGCOUNT
	.align		4
        /*0000*/ 	.byte	0x04, 0x2f
        /*0002*/ 	.short	(.L_1 - .L_0)
	.align		4
.L_0:
        /*0004*/ 	.word	index@(_Z11oreoreSGEMMiiiPfS_S_)
        /*0008*/ 	.word	0x00000060


	//----- nvinfo : EIATTR_FRAME_SIZE
	.align		4
.L_1:
        /*000c*/ 	.byte	0x04, 0x11
        /*000e*/ 	.short	(.L_3 - .L_2)
	.align		4
.L_2:
        /*0010*/ 	.word	index@(_Z11oreoreSGEMMiiiPfS_S_)
        /*0014*/ 	.word	0x00000000


	//----- nvinfo : EIATTR_MIN_STACK_SIZE
	.align		4
.L_3:
        /*0018*/ 	.byte	0x04, 0x12
        /*001a*/ 	.short	(.L_5 - .L_4)
	.align		4
.L_4:
        /*001c*/ 	.word	index@(_Z11oreoreSGEMMiiiPfS_S_)
        /*0020*/ 	.word	0x00000000
.L_5:


//--------------------- .nv.compat                --------------------------
	.section	.nv.compat,"",@"SHT_CUDA_COMPAT_INFO"
	.align	4
        /*0000*/ 	.byte	0x02, 0x09, 0x00, 0x00, 0x02, 0x02, 0x01, 0x00, 0x02, 0x05, 0x05, 0x00, 0x03, 0x07, 0x01, 0x01
        /*0010*/ 	.byte	0x02, 0x03, 0x00, 0x00, 0x02, 0x06, 0x01, 0x00, 0x04, 0x0b, 0x08, 0x00, 0x09, 0x00, 0x00, 0x00
        /*0020*/ 	.byte	0x00, 0x00, 0x00, 0x00


//--------------------- .nv.info._Z11oreoreSGEMMiiiPfS_S_ --------------------------
	.section	.nv.info._Z11oreoreSGEMMiiiPfS_S_,"",@"SHT_CUDA_INFO"
	.sectionflags	@""
	.align	4


	//----- nvinfo : EIATTR_CUDA_API_VERSION
	.align		4
        /*0000*/ 	.byte	0x04, 0x37
        /*0002*/ 	.short	(.L_7 - .L_6)
.L_6:
        /*0004*/ 	.word	0x00000082


	//----- nvinfo : EIATTR_KPARAM_INFO
	.align		4
.L_7:
        /*0008*/ 	.byte	0x04, 0x17
        /*000a*/ 	.short	(.L_9 - .L_8)
.L_8:
        /*000c*/ 	.word	0x00000000
        /*0010*/ 	.short	0x0005
        /*0012*/ 	.short	0x0020
        /*0014*/ 	.byte	0x00, 0xf5, 0x21, 0x00


	//----- nvinfo : EIATTR_KPARAM_INFO
	.align		4
.L_9:
        /*0018*/ 	.byte	0x04, 0x17
        /*001a*/ 	.short	(.L_11 - .L_10)
.L_10:
        /*001c*/ 	.word	0x00000000
        /*0020*/ 	.short	0x0004
        /*0022*/ 	.short	0x0018
        /*0024*/ 	.byte	0x00, 0xf5, 0x21, 0x00


	//----- nvinfo : EIATTR_KPARAM_INFO
	.align		4
.L_11:
        /*0028*/ 	.byte	0x04, 0x17
        /*002a*/ 	.short	(.L_13 - .L_12)
.L_12:
        /*002c*/ 	.word	0x00000000
        /*0030*/ 	.short	0x0003
        /*0032*/ 	.short	0x0010
        /*0034*/ 	.byte	0x00, 0xf5, 0x21, 0x00


	//----- nvinfo : EIATTR_KPARAM_INFO
	.align		4
.L_13:
        /*0038*/ 	.byte	0x04, 0x17
        /*003a*/ 	.short	(.L_15 - .L_14)
.L_14:
        /*003c*/ 	.word	0x00000000
        /*0040*/ 	.short	0x0002
        /*0042*/ 	.short	0x0008
        /*0044*/ 	.byte	0x00, 0xf0, 0x11, 0x00


	//----- nvinfo : EIATTR_KPARAM_INFO
	.align		4
.L_15:
        /*0048*/ 	.byte	0x04, 0x17
        /*004a*/ 	.short	(.L_17 - .L_16)
.L_16:
        /*004c*/ 	.word	0x00000000
        /*0050*/ 	.short	0x0001
        /*0052*/ 	.short	0x0004
        /*0054*/ 	.byte	0x00, 0xf0, 0x11, 0x00


	//----- nvinfo : EIATTR_KPARAM_INFO
	.align		4
.L_17:
        /*0058*/ 	.byte	0x04, 0x17
        /*005a*/ 	.short	(.L_19 - .L_18)
.L_18:
        /*005c*/ 	.word	0x00000000
        /*0060*/ 	.short	0x0000
        /*0062*/ 	.short	0x0000
        /*0064*/ 	.byte	0x00, 0xf0, 0x11, 0x00


	//----- nvinfo : EIATTR_SPARSE_MMA_MASK
	.align		4
.L_19:
        /*0068*/ 	.byte	0x03, 0x50
        /*006a*/ 	.short	0x0000


	//----- nvinfo : EIATTR_MAXREG_COUNT
	.align		4
        /*006c*/ 	.byte	0x03, 0x1b
        /*006e*/ 	.short	0x00ff


	//----- nvinfo : EIATTR_NUM_BARRIERS
	.align		4
        /*0070*/ 	.byte	0x02, 0x4c
        /*0072*/ 	.byte	0x01
	.zero		1


	//----- nvinfo : EIATTR_MERCURY_ISA_VERSION
	.align		4
        /*0074*/ 	.byte	0x03, 0x5f
        /*0076*/ 	.short	0x0101


	//----- nvinfo : EIATTR_VRC_CTA_INIT_COUNT
	.align		4
        /*0078*/ 	.byte	0x02, 0x4a
	.zero		1
	.zero		1


	//----- nvinfo : EIATTR_EXIT_INSTR_OFFSETS
	.align		4
        /*007c*/ 	.byte	0x04, 0x1c
        /*007e*/ 	.short	(.L_21 - .L_20)


	//   ....[0]....
.L_20:
        /*0080*/ 	.word	0x00001160


	//----- nvinfo : EIATTR_CBANK_PARAM_SIZE
	.align		4
.L_21:
        /*0084*/ 	.byte	0x03, 0x19
        /*0086*/ 	.short	0x0028


	//----- nvinfo : EIATTR_PARAM_CBANK
	.align		4
        /*0088*/ 	.byte	0x04, 0x0a
        /*008a*/ 	.short	(.L_23 - .L_22)
	.align		4
.L_22:
        /*008c*/ 	.word	index@(.nv.constant0._Z11oreoreSGEMMiiiPfS_S_)
        /*0090*/ 	.short	0x0380
        /*0092*/ 	.short	0x0028


	//----- nvinfo : EIATTR_SW_WAR
	.align		4
.L_23:
        /*0094*/ 	.byte	0x04, 0x36
        /*0096*/ 	.short	(.L_25 - .L_24)
.L_24:
        /*0098*/ 	.word	0x00000008
.L_25:


//--------------------- .nv.callgraph             --------------------------
	.section	.nv.callgraph,"",@"SHT_CUDA_CALLGRAPH"
	.align	4
	.sectionentsize	8
	.align		4
        /*0000*/ 	.word	0x00000000
	.align		4
        /*0004*/ 	.word	0xffffffff
	.align		4
        /*0008*/ 	.word	0x00000000
	.align		4
        /*000c*/ 	.word	0xfffffffe
	.align		4
        /*0010*/ 	.word	0x00000000
	.align		4
        /*0014*/ 	.word	0xfffffffd
	.align		4
        /*0018*/ 	.word	0x00000000
	.align		4
        /*001c*/ 	.word	0xfffffffc


//--------------------- .text._Z11oreoreSGEMMiiiPfS_S_ --------------------------
	.section	.text._Z11oreoreSGEMMiiiPfS_S_,"ax",@progbits
	.align	128
        .global         _Z11oreoreSGEMMiiiPfS_S_
        .type           _Z11oreoreSGEMMiiiPfS_S_,@function
        .size           _Z11oreoreSGEMMiiiPfS_S_,(.L_x_4 - _Z11oreoreSGEMMiiiPfS_S_)
        .other          _Z11oreoreSGEMMiiiPfS_S_,@"STO_CUDA_ENTRY STV_DEFAULT"
_Z11oreoreSGEMMiiiPfS_S_:
.text._Z11oreoreSGEMMiiiPfS_S_:
[----:B------:R-:W-:Y:S01]  /*0000*/  LDC R1, c[0x0][0x37c] ;  /* 0x0000df00ff017b82 */ /* 0x000fe20000000800 */
[----:B------:R-:W0:Y:S01]  /*0010*/  S2R R3, SR_TID.X ;  /* 0x0000000000037919 */ /* 0x000e220000002100 */
[----:B------:R-:W1:Y:S01]  /*0020*/  LDCU UR5, c[0x0][0x388] ;  /* 0x00007100ff0577ac */ /* 0x000e620008000800 */
[----:B------:R-:W-:Y:S01]  /*0030*/  HFMA2 R2, -RZ, RZ, 0, 0 ;  /* 0x00000000ff027431 */ /* 0x000fe200000001ff */
[----:B------:R-:W-:Y:S01]  /*0040*/  CS2R R84, SRZ ;  /* 0x0000000000547805 */ /* 0x000fe2000001ff00 */
[----:B------:R-:W0:Y:S01]  /*0050*/  S2R R20, SR_CTAID.X ;  /* 0x0000000000147919 */ /* 0x000e220000002500 */
[----:B------:R-:W-:Y:S02]  /*0060*/  CS2R R82, SRZ ;  /* 0x0000000000527805 */ /* 0x000fe4000001ff00 */
[----:B------:R-:W-:Y:S02]  /*0070*/  CS2R R80, SRZ ;  /* 0x0000000000507805 */ /* 0x000fe4000001ff00 */
[----:B------:R-:W-:Y:S01]  /*0080*/  CS2R R78, SRZ ;  /* 0x00000000004e7805 */ /* 0x000fe2000001ff00 */
[----:B------:R-:W2:Y:S01]  /*0090*/  S2R R0, SR_TID.Y ;  /* 0x0000000000007919 */ /* 0x000ea20000002200 */
[----:B------:R-:W-:-:S02]  /*00a0*/  CS2R R4, SRZ ;  /* 0x0000000000047805 */ /* 0x000fc4000001ff00 */
[----:B------:R-:W-:Y:S02]  /*00b0*/  CS2R R6, SRZ ;  /* 0x0000000000067805 */ /* 0x000fe4000001ff00 */
[----:B------:R-:W-:Y:S01]  /*00c0*/  CS2R R8, SRZ ;  /* 0x0000000000087805 */ /* 0x000fe2000001ff00 */
[----:B------:R-:W2:Y:S01]  /*00d0*/  S2R R21, SR_CTAID.Y ;  /* 0x0000000000157919 */ /* 0x000ea20000002600 */
[----:B------:R-:W-:Y:S02]  /*00e0*/  CS2R R10, SRZ ;  /* 0x00000000000a7805 */ /* 0x000fe4000001ff00 */
[----:B------:R-:W-:Y:S02]  /*00f0*/  CS2R R12, SRZ ;  /* 0x00000000000c7805 */ /* 0x000fe4000001ff00 */
[----:B------:R-:W-:Y:S02]  /*0100*/  CS2R R14, SRZ ;  /* 0x00000000000e7805 */ /* 0x000fe4000001ff00 */
[----:B------:R-:W-:-:S02]  /*0110*/  CS2R R16, SRZ ;  /* 0x0000000000107805 */ /* 0x000fc4000001ff00 */
[----:B------:R-:W-:Y:S02]  /*0120*/  CS2R R18, SRZ ;  /* 0x0000000000127805 */ /* 0x000fe4000001ff00 */
[----:B------:R-:W-:Y:S01]  /*0130*/  CS2R R36, SRZ ;  /* 0x0000000000247805 */ /* 0x000fe2000001ff00 */
[----:B-1----:R-:W-:Y:S01]  /*0140*/  UISETP.GE.AND UP0, UPT, UR5, 0x10, UPT ;  /* 0x000000100500788c */ /* 0x002fe2000bf06270 */
[----:B------:R-:W-:Y:S02]  /*0150*/  CS2R R38, SRZ ;  /* 0x0000000000267805 */ /* 0x000fe4000001ff00 */
[----:B------:R-:W-:Y:S02]  /*0160*/  CS2R R40, SRZ ;  /* 0x0000000000287805 */ /* 0x000fe4000001ff00 */
[----:B------:R-:W-:Y:S02]  /*0170*/  CS2R R42, SRZ ;  /* 0x00000000002a7805 */ /* 0x000fe4000001ff00 */
[----:B------:R-:W-:-:S02]  /*0180*/  CS2R R44, SRZ ;  /* 0x00000000002c7805 */ /* 0x000fc4000001ff00 */
[----:B------:R-:W-:Y:S02]  /*0190*/  CS2R R46, SRZ ;  /* 0x00000000002e7805 */ /* 0x000fe4000001ff00 */
[----:B------:R-:W-:Y:S02]  /*01a0*/  CS2R R48, SRZ ;  /* 0x0000000000307805 */ /* 0x000fe4000001ff00 */
        /* <DEDUP_REMOVED lines=12> */
[----:B------:R-:W-:Y:S01]  /*0270*/  MOV R75, RZ ;  /* 0x000000ff004b7202 */ /* 0x000fe20000000f00 */
[----:B------:R-:W1:Y:S01]  /*0280*/  LDCU.64 UR10, c[0x0][0x358] ;  /* 0x00006b00ff0a77ac */ /* 0x000e620008000a00 */
[----:B0-----:R-:W-:Y:S02]  /*0290*/  LEA R20, R20, R3, 0x7 ;  /* 0x0000000314147211 */ /* 0x001fe400078e38ff */
[----:B--2---:R-:W-:Y:S01]  /*02a0*/  LEA R22, R21, R0, 0x7 ;  /* 0x0000000015167211 */ /* 0x004fe200078e38ff */
[----:B------:R-:W-:Y:S06]  /*02b0*/  BRA.U !UP0, `(.L_x_0) ;  /* 0x0000000908507547 */ /* 0x000fec000b800000 */
[----:B------:R-:W0:Y:S01]  /*02c0*/  LDCU UR7, c[0x0][0x384] ;  /* 0x00007080ff0777ac */ /* 0x000e220008000800 */
[----:B------:R-:W-:Y:S01]  /*02d0*/  SHF.L.U32 R21, R0, 0x6, RZ ;  /* 0x0000000600157819 */ /* 0x000fe200000006ff */
[----:B------:R-:W-:Y:S01]  /*02e0*/  IMAD R22, R22, UR5, R3 ;  /* 0x0000000516167c24 */ /* 0x000fe2000f8e0203 */
[----:B------:R-:W-:Y:S01]  /*02f0*/  MOV R84, RZ ;  /* 0x000000ff00547202 */ /* 0x000fe20000000f00 */
[----:B------:R-:W-:Y:S01]  /*0300*/  USHF.R.S32.HI UR4, URZ, 0x1f, UR5 ;  /* 0x0000001fff047899 */ /* 0x000fe20008011405 */
[----:B------:R-:W-:-:S03]  /*0310*/  LOP3.LUT R21, R21, 0x40, RZ, 0xc0, !PT ;  /* 0x0000004015157812 */ /* 0x000fc600078ec0ff */
[----:B------:R-:W-:Y:S01]  /*0320*/  ULEA.HI UR4, UR4, UR5, URZ, 0x4 ;  /* 0x0000000504047291 */ /* 0x000fe2000f8f20ff */
[----:B------:R-:W-:Y:S02]  /*0330*/  IADD3 R20, PT, PT, R20, R21, RZ ;  /* 0x0000001514147210 */ /* 0x000fe40007ffe0ff */
[----:B------:R-:W-:Y:S01]  /*0340*/  SHF.R.U32.HI R21, RZ, 0x1, R0 ;  /* 0x00000001ff157819 */ /* 0x000fe20000011600 */
[----:B------:R-:W-:-:S03]  /*0350*/  USHF.R.S32.HI UR6, URZ, 0x4, UR4 ;  /* 0x00000004ff067899 */ /* 0x000fc60008011404 */
[----:B------:R-:W-:Y:S01]  /*0360*/  UMOV UR4, URZ ;  /* 0x000000ff00047c82 */ /* 0x000fe20008000000 */
[----:B0-----:R-:W-:-:S08]  /*0370*/  IMAD R74, R21, UR7, R20 ;  /* 0x00000007154a7c24 */ /* 0x001fd0000f8e0214 */
.L_x_2:
[----:B------:R-:W0:Y:S08]  /*0380*/  LDC R76, c[0x0][0x388] ;  /* 0x0000e200ff4c7b82 */ /* 0x000e300000000800 */
[----:B------:R-:W2:Y:S01]  /*0390*/  LDC.64 R90, c[0x0][0x390] ;  /* 0x0000e400ff5a7b82 */ /* 0x000ea20000000a00 */
[----:B------:R-:W3:Y:S01]  /*03a0*/  S2R R0, SR_TID.Y ;  /* 0x0000000000007919 */ /* 0x000ee20000002200 */
[----:B------:R-:W3:Y:S06]  /*03b0*/  S2R R3, SR_TID.X ;  /* 0x0000000000037919 */ /* 0x000eec0000002100 */
[----:B------:R-:W4:Y:S01]  /*03c0*/  S2UR UR7, SR_CgaCtaId ;  /* 0x00000000000779c3 */ /* 0x000f220000008800 */
[----:B0-----:R-:W-:-:S07]  /*03d0*/  SHF.L.U32 R87, R76, 0x4, RZ ;  /* 0x000000044c577819 */ /* 0x001fce00000006ff */
[----:B------:R-:W0:Y:S01]  /*03e0*/  LDC.64 R34, c[0x0][0x398] ;  /* 0x0000e600ff227b82 */ /* 0x000e220000000a00 */
[----:B------:R-:W-:Y:S01]  /*03f0*/  IADD3 R33, PT, PT, R87, R22, R87 ;  /* 0x0000001657217210 */ /* 0x000fe20007ffe057 */
[----:B--2---:R-:W-:-:S06]  /*0400*/  IMAD.WIDE R26, R22, 0x4, R90 ;  /* 0x00000004161a7825 */ /* 0x004fcc00078e025a */
[----:B------:R-:W2:Y:S01]  /*0410*/  LDC R77, c[0x0][0x384] ;  /* 0x0000e100ff4d7b82 */ /* 0x000ea20000000800 */
[----:B------:R-:W-:Y:S01]  /*0420*/  IMAD.WIDE R22, R33, 0x4, R90 ;  /* 0x0000000421167825 */ /* 0x000fe200078e025a */
[----:B-1----:R1:W5:Y:S03]  /*0430*/  LDG.E R28, desc[UR10][R26.64] ;  /* 0x0000000a1a1c7981 */ /* 0x002366000c1e1900 */
[C---:B------:R-:W-:Y:S01]  /*0440*/  IMAD.WIDE R24, R87.reuse, 0x4, R26 ;  /* 0x0000000457187825 */ /* 0x040fe200078e021a */
[----:B------:R-:W5:Y:S03]  /*0450*/  LDG.E R30, desc[UR10][R22.64] ;  /* 0x0000000a161e7981 */ /* 0x000f66000c1e1900 */
[----:B------:R-:W-:Y:S01]  /*0460*/  IMAD.WIDE R20, R87, 0x4, R22 ;  /* 0x0000000457147825 */ /* 0x000fe200078e0216 */
[----:B------:R2:W5:Y:S04]  /*0470*/  LDG.E R29, desc[UR10][R24.64] ;  /* 0x0000000a181d7981 */ /* 0x000568000c1e1900 */
[----:B------:R-:W5:Y:S01]  /*0480*/  LDG.E R31, desc[UR10][R20.64] ;  /* 0x0000000a141f7981 */ /* 0x000f62000c1e1900 */
[----:B-1----:R-:W-:-:S04]  /*0490*/  LEA R26, R76, R33, 0x5 ;  /* 0x000000214c1a7211 */ /* 0x002fc800078e28ff */
[----:B------:R-:W-:Y:S01]  /*04a0*/  IADD3 R86, PT, PT, R87, R26, R87 ;  /* 0x0000001a57567210 */ /* 0x000fe20007ffe057 */
[--C-:B------:R-:W-:Y:S01]  /*04b0*/  IMAD.WIDE R26, R26, 0x4, R90.reuse ;  /* 0x000000041a1a7825 */ /* 0x100fe200078e025a */
[----:B------:R-:W-:Y:S02]  /*04c0*/  UMOV UR5, 0x400 ;  /* 0x0000040000057882 */ /* 0x000fe40000000000 */
[----:B----4-:R-:W-:Y:S01]  /*04d0*/  ULEA UR8, UR7, UR5, 0x18 ;  /* 0x0000000507087291 */ /* 0x010fe2000f8ec0ff */
[----:B------:R-:W-:Y:S01]  /*04e0*/  IMAD.WIDE R90, R86, 0x4, R90 ;  /* 0x00000004565a7825 */ /* 0x000fe200078e025a */
[----:B---3--:R-:W-:Y:S01]  /*04f0*/  LEA R88, R0, R3, 0x4 ;  /* 0x0000000300587211 */ /* 0x008fe200078e20ff */
[----:B------:R-:W3:Y:S01]  /*0500*/  LDG.E R20, desc[UR10][R26.64] ;  /* 0x0000000a1a147981 */ /* 0x000ee2000c1e1900 */
[----:B--2---:R-:W-:Y:S01]  /*0510*/  SHF.L.U32 R25, R77, 0x3, RZ ;  /* 0x000000034d197819 */ /* 0x004fe200000006ff */
[----:B------:R-:W-:-:S04]  /*0520*/  IMAD.WIDE R32, R87, 0x4, R26 ;  /* 0x0000000457207825 */ /* 0x000fc800078e021a */
[----:B0-----:R-:W-:Y:S01]  /*0530*/  IMAD.WIDE R34, R74, 0x4, R34 ;  /* 0x000000044a227825 */ /* 0x001fe200078e0222 */
[----:B------:R-:W-:Y:S01]  /*0540*/  LEA R89, R88, UR8, 0x4 ;  /* 0x0000000858597c11 */ /* 0x000fe2000f8e20ff */
[----:B------:R0:W3:Y:S02]  /*0550*/  LDG.E R21, desc[UR10][R32.64] ;  /* 0x0000000a20157981 */ /* 0x0000e4000c1e1900 */
[----:B------:R-:W-:Y:S02]  /*0560*/  IMAD.WIDE R92, R87, 0x4, R90 ;  /* 0x00000004575c7825 */ /* 0x000fe400078e025a */
[----:B------:R-:W3:Y:S04]  /*0570*/  LDG.E R22, desc[UR10][R90.64] ;  /* 0x0000000a5a167981 */ /* 0x000ee8000c1e1900 */
[----:B------:R-:W3:Y:S01]  /*0580*/  LDG.E R23, desc[UR10][R92.64] ;  /* 0x0000000a5c177981 */ /* 0x000ee2000c1e1900 */
[----:B0-----:R-:W-:-:S03]  /*0590*/  IMAD.WIDE R32, R25, 0x4, R34 ;  /* 0x0000000419207825 */ /* 0x001fc600078e0222 */
[----:B------:R-:W2:Y:S04]  /*05a0*/  LDG.E R24, desc[UR10][R34.64] ;  /* 0x0000000a22187981 */ /* 0x000ea8000c1e1900 */
[----:B------:R-:W2:Y:S04]  /*05b0*/  LDG.E R25, desc[UR10][R34.64+0x40] ;  /* 0x0000400a22197981 */ /* 0x000ea8000c1e1900 */
[----:B------:R-:W2:Y:S04]  /*05c0*/  LDG.E R26, desc[UR10][R34.64+0x80] ;  /* 0x0000800a221a7981 */ /* 0x000ea8000c1e1900 */
[----:B------:R-:W2:Y:S04]  /*05d0*/  LDG.E R27, desc[UR10][R34.64+0xc0] ;  /* 0x0000c00a221b7981 */ /* 0x000ea8000c1e1900 */
[----:B-----5:R0:W-:Y:S04]  /*05e0*/  STS.128 [R89], R28 ;  /* 0x0000001c59007388 */ /* 0x0201e80000000c00 */
[----:B0-----:R-:W4:Y:S04]  /*05f0*/  LDG.E R28, desc[UR10][R32.64] ;  /* 0x0000000a201c7981 */ /* 0x001f28000c1e1900 */
[----:B------:R-:W4:Y:S04]  /*0600*/  LDG.E R29, desc[UR10][R32.64+0x40] ;  /* 0x0000400a201d7981 */ /* 0x000f28000c1e1900 */
[----:B------:R-:W4:Y:S04]  /*0610*/  LDG.E R30, desc[UR10][R32.64+0x80] ;  /* 0x0000800a201e7981 */ /* 0x000f28000c1e1900 */
[----:B------:R-:W4:Y:S01]  /*0620*/  LDG.E R31, desc[UR10][R32.64+0xc0] ;  /* 0x0000c00a201f7981 */ /* 0x000f22000c1e1900 */
[----:B------:R-:W-:-:S04]  /*0630*/  UIADD3 UR5, UPT, UPT, UR5, 0x2000, URZ ;  /* 0x0000200005057890 */ /* 0x000fc8000fffe0ff */
[----:B------:R-:W-:Y:S01]  /*0640*/  ULEA UR5, UR7, UR5, 0x18 ;  /* 0x0000000507057291 */ /* 0x000fe2000f8ec0ff */
[----:B---3--:R0:W-:Y:S05]  /*0650*/  STS.128 [R89+0x1000], R20 ;  /* 0x0010001459007388 */ /* 0x0081ea0000000c00 */
[----:B------:R-:W-:-:S05]  /*0660*/  LEA R88, R88, UR5, 0x4 ;  /* 0x0000000558587c11 */ /* 0x000fca000f8e20ff */
[----:B--2---:R0:W-:Y:S01]  /*0670*/  STS.128 [R88], R24 ;  /* 0x0000001858007388 */ /* 0x0041e20000000c00 */
[----:B------:R-:W-:Y:S02]  /*0680*/  LEA R34, R0, UR8, 0x8 ;  /* 0x0000000800227c11 */ /* 0x000fe4000f8e40ff */
[----:B------:R-:W-:Y:S02]  /*0690*/  IADD3 R87, PT, PT, R87, R86, RZ ;  /* 0x0000005657577210 */ /* 0x000fe40007ffe0ff */
[----:B------:R-:W-:Y:S01]  /*06a0*/  IADD3 R90, PT, PT, R34, 0x1000, RZ ;  /* 0x00001000225a7810 */ /* 0x000fe20007ffe0ff */
[----:B------:R-:W-:Y:S01]  /*06b0*/  UMOV UR7, 0x100 ;  /* 0x0000010000077882 */ /* 0x000fe20000000000 */
[----:B------:R-:W-:Y:S01]  /*06c0*/  LEA R86, R3, UR5, 0x4 ;  /* 0x0000000503567c11 */ /* 0x000fe2000f8e20ff */
[----:B------:R-:W-:Y:S01]  /*06d0*/  UMOV UR5, URZ ;  /* 0x000000ff00057c82 */ /* 0x000fe20008000000 */
[----:B----4-:R0:W-:Y:S01]  /*06e0*/  STS.128 [R88+0x1000], R28 ;  /* 0x0010001c58007388 */ /* 0x0101e20000000c00 */
[----:B------:R-:W-:Y:S06]  /*06f0*/  BAR.SYNC.DEFER_BLOCKING 0x0 ;  /* 0x0000000000007b1d */ /* 0x000fec0000010000 */
.L_x_1:
[----:B0-----:R-:W-:Y:S01]  /*0700*/  LDS.128 R20, [R86+UR5] ;  /* 0x0000000556147984 */ /* 0x001fe20008000c00 */
[----:B------:R-:W-:-:S03]  /*0710*/  UIADD3 UR5, UPT, UPT, UR5, 0x200, URZ ;  /* 0x0000020005057890 */ /* 0x000fc6000fffe0ff */
[----:B------:R-:W0:Y:S04]  /*0720*/  LDS.128 R24, [R90+-0x1000] ;  /* 0xfff000005a187984 */ /* 0x000e280000000c00 */
[----:B------:R-:W1:Y:S01]  /*0730*/  LDS.128 R28, [R86+UR7] ;  /* 0x00000007561c7984 */ /* 0x000e620008000c00 */
[----:B------:R-:W-:-:S03]  /*0740*/  UIADD3 UR7, UPT, UPT, UR7, 0x200, URZ ;  /* 0x0000020007077890 */ /* 0x000fc6000fffe0ff */
[----:B------:R2:W3:Y:S01]  /*0750*/  LDS.128 R32, [R90] ;  /* 0x000000005a207984 */ /* 0x0004e20000000c00 */
[----:B------:R-:W-:Y:S01]  /*0760*/  UISETP.NE.AND UP0, UPT, UR7, 0x2100, UPT ;  /* 0x000021000700788c */ /* 0x000fe2000bf05270 */
[----:B--2---:R-:W-:Y:S01]  /*0770*/  IADD3 R90, PT, PT, R90, 0x10, RZ ;  /* 0x000000105a5a7810 */ /* 0x004fe20007ffe0ff */
[-C--:B0-----:R-:W-:Y:S01]  /*0780*/  FFMA R75, R20, R24.reuse, R75 ;  /* 0x00000018144b7223 */ /* 0x081fe2000000004b */
[-C--:B------:R-:W-:Y:S01]  /*0790*/  FFMA R72, R21, R24.reuse, R72 ;  /* 0x0000001815487223 */ /* 0x080fe20000000048 */
[-C--:B------:R-:W-:Y:S01]  /*07a0*/  FFMA R73, R22, R24.reuse, R73 ;  /* 0x0000001816497223 */ /* 0x080fe20000000049 */
[-C--:B------:R-:W-:Y:S01]  /*07b0*/  FFMA R70, R23, R24.reuse, R70 ;  /* 0x0000001817467223 */ /* 0x080fe20000000046 */
[-C--:B-1----:R-:W-:Y:S01]  /*07c0*/  FFMA R71, R28, R24.reuse, R71 ;  /* 0x000000181c477223 */ /* 0x082fe20000000047 */
[-C--:B------:R-:W-:Y:S01]  /*07d0*/  FFMA R68, R29, R24.reuse, R68 ;  /* 0x000000181d447223 */ /* 0x080fe20000000044 */
[-C--:B------:R-:W-:Y:S01]  /*07e0*/  FFMA R69, R30, R24.reuse, R69 ;  /* 0x000000181e457223 */ /* 0x080fe20000000045 */
[----:B------:R-:W-:Y:S01]  /*07f0*/  FFMA R66, R31, R24, R66 ;  /* 0x000000181f427223 */ /* 0x000fe20000000042 */
[-C--:B------:R-:W-:Y:S01]  /*0800*/  FFMA R67, R20, R25.reuse, R67 ;  /* 0x0000001914437223 */ /* 0x080fe20000000043 */
[-C--:B------:R-:W-:Y:S01]  /*0810*/  FFMA R64, R21, R25.reuse, R64 ;  /* 0x0000001915407223 */ /* 0x080fe20000000040 */
[-C--:B------:R-:W-:Y:S01]  /*0820*/  FFMA R65, R22, R25.reuse, R65 ;  /* 0x0000001916417223 */ /* 0x080fe20000000041 */
[-C--:B------:R-:W-:Y:S01]  /*0830*/  FFMA R62, R23, R25.reuse, R62 ;  /* 0x00000019173e7223 */ /* 0x080fe2000000003e */
[-C--:B------:R-:W-:Y:S01]  /*0840*/  FFMA R63, R28, R25.reuse, R63 ;  /* 0x000000191c3f7223 */ /* 0x080fe2000000003f */
        /* <DEDUP_REMOVED lines=19> */
[-C--:B---3--:R-:W-:Y:S01]  /*0980*/  FFMA R43, R20, R32.reuse, R43 ;  /* 0x00000020142b7223 */ /* 0x088fe2000000002b */
        /* <DEDUP_REMOVED lines=31> */
[----:B------:R-:W-:Y:S06]  /*0b80*/  BRA.U UP0, `(.L_x_1) ;  /* 0xfffffff900dc7547 */ /* 0x000fec000b83ffff */
[----:B------:R-:W-:Y:S01]  /*0b90*/  BAR.SYNC.DEFER_BLOCKING 0x0 ;  /* 0x0000000000007b1d */ /* 0x000fe20000010000 */
[----:B------:R-:W-:Y:S01]  /*0ba0*/  UIADD3 UR4, UPT, UPT, UR4, 0x1, URZ ;  /* 0x0000000104047890 */ /* 0x000fe2000fffe0ff */
[----:B------:R-:W-:Y:S01]  /*0bb0*/  IMAD R22, R76, -0x70, R87 ;  /* 0xffffff904c167824 */ /* 0x000fe200078e0257 */
[----:B------:R-:W-:Y:S02]  /*0bc0*/  LEA R74, R77, R74, 0x4 ;  /* 0x0000004a4d4a7211 */ /* 0x000fe400078e20ff */
[----:B------:R-:W-:Y:S02]  /*0bd0*/  UISETP.NE.AND UP0, UPT, UR4, UR6, UPT ;  /* 0x000000060400728c */ /* 0x000fe4000bf05270 */
[----:B------:R-:W-:-:S07]  /*0be0*/  IADD3 R22, PT, PT, R22, 0x10, RZ ;  /* 0x0000001016167810 */ /* 0x000fce0007ffe0ff */
[----:B------:R-:W-:Y:S05]  /*0bf0*/  BRA.U UP0, `(.L_x_2) ;  /* 0xfffffff500e07547 */ /* 0x000fea000b83ffff */
.L_x_0:
[----:B------:R-:W0:Y:S01]  /*0c00*/  S2R R23, SR_CTAID.Y ;  /* 0x0000000000177919 */ /* 0x000e220000002600 */
[----:B------:R-:W2:Y:S01]  /*0c10*/  LDC R28, c[0x0][0x380] ;  /* 0x0000e000ff1c7b82 */ /* 0x000ea20000000800 */
[----:B------:R-:W3:Y:S07]  /*0c20*/  S2R R22, SR_CTAID.X ;  /* 0x0000000000167919 */ /* 0x000eee0000002500 */
[----:B------:R-:W4:Y:S01]  /*0c30*/  LDC.64 R20, c[0x0][0x3a0] ;  /* 0x0000e800ff147b82 */ /* 0x000f220000000a00 */
[----:B0-----:R-:W-:-:S02]  /*0c40*/  LEA R23, R23, R0, 0x7 ;  /* 0x0000000017177211 */ /* 0x001fc400078e38ff */
[----:B---3--:R-:W-:-:S05]  /*0c50*/  LEA R3, R22, R3, 0x7 ;  /* 0x0000000316037211 */ /* 0x008fca00078e38ff */
[----:B--2---:R-:W-:-:S04]  /*0c60*/  IMAD R3, R23, R28, R3 ;  /* 0x0000001c17037224 */ /* 0x004fc800078e0203 */
[--C-:B----4-:R-:W-:Y:S01]  /*0c70*/  IMAD.WIDE R24, R3, 0x4, R20.reuse ;  /* 0x0000000403187825 */ /* 0x110fe200078e0214 */
[CC--:B------:R-:W-:Y:S02]  /*0c80*/  LEA R29, R28.reuse, R3.reuse, 0x5 ;  /* 0x000000031c1d7211 */ /* 0x0c0fe400078e28ff */
[CC--:B------:R-:W-:Y:S02]  /*0c90*/  LEA R23, R28.reuse, R3.reuse, 0x4 ;  /* 0x000000031c177211 */ /* 0x0c0fe400078e20ff */
[C---:B------:R-:W-:Y:S01]  /*0ca0*/  LEA R3, R28.reuse, R3, 0x6 ;  /* 0x000000031c037211 */ /* 0x040fe200078e30ff */
[--C-:B------:R-:W-:Y:S01]  /*0cb0*/  IMAD.WIDE R26, R29, 0x4, R20.reuse ;  /* 0x000000041d1a7825 */ /* 0x100fe200078e0214 */
[C---:B------:R-:W-:Y:S01]  /*0cc0*/  LEA R35, R28.reuse, R29, 0x4 ;  /* 0x0000001d1c237211 */ /* 0x040fe200078e20ff */
[----:B-1----:R-:W-:Y:S01]  /*0cd0*/  STG.E desc[UR10][R24.64], R75 ;  /* 0x0000004b18007986 */ /* 0x002fe2000c10190a */
[CC--:B------:R-:W-:Y:S01]  /*0ce0*/  LEA R29, R28.reuse, R3.reuse, 0x5 ;  /* 0x000000031c1d7211 */ /* 0x0c0fe200078e28ff */
[----:B------:R-:W-:Y:S01]  /*0cf0*/  IMAD.WIDE R22, R23, 0x4, R20 ;  /* 0x0000000417167825 */ /* 0x000fe200078e0214 */
[----:B------:R-:W-:-:S02]  /*0d00*/  LEA R31, R28, R3, 0x4 ;  /* 0x000000031c1f7211 */ /* 0x000fc400078e20ff */
[----:B------:R-:W-:Y:S01]  /*0d10*/  LEA R77, R28, R29, 0x4 ;  /* 0x0000001d1c4d7211 */ /* 0x000fe200078e20ff */
[--C-:B------:R-:W-:Y:S01]  /*0d20*/  IMAD.WIDE R34, R35, 0x4, R20.reuse ;  /* 0x0000000423227825 */ /* 0x100fe200078e0214 */
[----:B------:R-:W-:Y:S03]  /*0d30*/  STG.E desc[UR10][R22.64], R67 ;  /* 0x0000004316007986 */ /* 0x000fe6000c10190a */
[--C-:B------:R-:W-:Y:S01]  /*0d40*/  IMAD.WIDE R32, R3, 0x4, R20.reuse ;  /* 0x0000000403207825 */ /* 0x100fe200078e0214 */
[----:B------:R-:W-:Y:S03]  /*0d50*/  STG.E desc[UR10][R26.64], R59 ;  /* 0x0000003b1a007986 */ /* 0x000fe6000c10190a */
[--C-:B------:R-:W-:Y:S01]  /*0d60*/  IMAD.WIDE R30, R31, 0x4, R20.reuse ;  /* 0x000000041f1e7825 */ /* 0x100fe200078e0214 */
[----:B------:R-:W-:Y:S03]  /*0d70*/  STG.E desc[UR10][R34.64], R51 ;  /* 0x0000003322007986 */ /* 0x000fe6000c10190a */
[--C-:B------:R-:W-:Y:S01]  /*0d80*/  IMAD.WIDE R28, R29, 0x4, R20.reuse ;  /* 0x000000041d1c7825 */ /* 0x100fe200078e0214 */
[----:B------:R-:W-:Y:S03]  /*0d90*/  STG.E desc[UR10][R32.64], R43 ;  /* 0x0000002b20007986 */ /* 0x000fe6000c10190a */
[----:B------:R-:W-:Y:S01]  /*0da0*/  IMAD.WIDE R20, R77, 0x4, R20 ;  /* 0x000000044d147825 */ /* 0x000fe200078e0214 */
[----:B------:R-:W-:Y:S04]  /*0db0*/  STG.E desc[UR10][R30.64], R19 ;  /* 0x000000131e007986 */ /* 0x000fe8000c10190a */
        /* <DEDUP_REMOVED lines=57> */
[----:B------:R-:W-:Y:S01]  /*1150*/  STG.E desc[UR10][R20.64+0x1c0], R84 ;  /* 0x0001c05414007986 */ /* 0x000fe2000c10190a */
[----:B------:R-:W-:Y:S05]  /*1160*/  EXIT ;  /* 0x000000000000794d */ /* 0x000fea0003800000 */
.L_x_3:
[----:B------:R-:W-:-:S00]  /*1170*/  BRA `(.L_x_3) ;  /* 0xfffffffc00fc7947 */ /* 0x000fc0000383ffff */
[----:B------:R-:W-:-:S00]  /*1180*/  NOP ;  /* 0x0000000000007918 */ /* 0x000fc00000000000 */
[----:B------:R-:W-:-:S00]  /*1190*/  NOP ;  /* 0x0000000000007918 */ /* 0x000fc00000000000 */
[----:B------:R-:W-:-:S00]  /*11a0*/  NOP ;  /* 0x0000000000007918 */ /* 0x000fc00000000000 */
[----:B------:R-:W-:-:S00]  /*11b0*/  NOP ;  /* 0x0000000000007918 */ /* 0x000fc00000000000 */
[----:B------:R-:W-:-:S00]  /*11c0*/  NOP ;  /* 0x0000000000007918 */ /* 0x000fc00000000000 */
[----:B------:R-:W-:-:S00]  /*11d0*/  NOP ;  /* 0x0000000000007918 */ /* 0x000fc00000000000 */
[----:B------:R-:W-:-:S00]  /*11e0*/  NOP ;  /* 0x0000000000007918 */ /* 0x000fc00000000000 */
[----:B------:R-:W-:-:S00]  /*11f0*/  NOP ;  /* 0x0000000000007918 */ /* 0x000fc00000000000 */
.L_x_4:


//--------------------- .nv.shared._Z11oreoreSGEMMiiiPfS_S_ --------------------------
	.section	.nv.shared._Z11oreoreSGEMMiiiPfS_S_,"aw",@nobits
	.sectionflags	@""
	.align	16
.nv.shared._Z11oreoreSGEMMiiiPfS_S_:
	.zero		17408


//--------------------- .nv.shared.reserved.0     --------------------------
	.section	.nv.shared.reserved.0,"aw",@nobits
	.weak		__nv_reservedSMEM_offset_0_alias
	.size		__nv_reservedSMEM_offset_0_alias, 0, 64
	.other		__nv_reservedSMEM_offset_0_alias,@"STO_CUDA_RESERVED_SHARED STV_DEFAULT"
__nv_reservedSMEM_offset_0_alias:
	.zero		0
	.zero		64


//--------------------- .nv.constant0._Z11oreoreSGEMMiiiPfS_S_ --------------------------
	.section	.nv.constant0._Z11oreoreSGEMMiiiPfS_S_,"a",@progbits
	.sectionflags	@""
	.align	4
.nv.constant0._Z11oreoreSGEMMiiiPfS_S_:
	.zero		936


//--------------------- SYMBOLS --------------------------

	.type		.nv.reservedSmem.offset0,@object
	.size		.nv.reservedSmem.offset0,0x4
	.type		.nv.reservedSmem.cap,@object
	.size		.nv.reservedSmem.cap,0x4
